	.headerflags	@"EF_CUDA_TEXMODE_UNIFIED EF_CUDA_64BIT_ADDRESS EF_CUDA_ACCELERATORS EF_CUDA_SM90 EF_CUDA_VIRTUAL_SM(EF_CUDA_SM90)"
	.elftype	@"ET_EXEC"


//--------------------- .nv.info                  --------------------------
	.section	.nv.info,"",@"SHT_CUDA_INFO"
	.align	4


	//----- nvinfo : EIATTR_REGCOUNT
	.align		4
        /*0000*/ 	.byte	0x04, 0x2f
        /*0002*/ 	.short	(.L_3 - .L_2)
	.align		4
.L_2:
        /*0004*/ 	.word	index@(triton_poi_fused__native_batch_norm_legit_no_training_hardtanh_5)
        /*0008*/ 	.word	0x00000018


	//----- nvinfo : EIATTR_MIN_STACK_SIZE
	.align		4
.L_3:
        /*000c*/ 	.byte	0x04, 0x12
        /*000e*/ 	.short	(.L_5 - .L_4)
	.align		4
.L_4:
        /*0010*/ 	.word	index@(triton_poi_fused__native_batch_norm_legit_no_training_hardtanh_5)
        /*0014*/ 	.word	0x00000000


	//----- nvinfo : EIATTR_FRAME_SIZE
	.align		4
.L_5:
        /*0018*/ 	.byte	0x04, 0x11
        /*001a*/ 	.short	(.L_7 - .L_6)
	.align		4
.L_6:
        /*001c*/ 	.word	index@(triton_poi_fused__native_batch_norm_legit_no_training_hardtanh_5)
        /*0020*/ 	.word	0x00000000


	//----- nvinfo : EIATTR_MIN_STACK_SIZE
	.align		4
.L_7:
        /*0024*/ 	.byte	0x04, 0x12
        /*0026*/ 	.short	(.L_9 - .L_8)
	.align		4
.L_8:
        /*0028*/ 	.word	index@(triton_poi_fused__native_batch_norm_legit_no_training_hardtanh_5)
        /*002c*/ 	.word	0x00000000
.L_9:


//--------------------- .nv.info.triton_poi_fused__native_batch_norm_legit_no_training_hardtanh_5 --------------------------
	.section	.nv.info.triton_poi_fused__native_batch_norm_legit_no_training_hardtanh_5,"",@"SHT_CUDA_INFO"
	.sectionflags	@""
	.align	4


	//----- nvinfo : EIATTR_CUDA_API_VERSION
	.align		4
        /*0000*/ 	.byte	0x04, 0x37
        /*0002*/ 	.short	(.L_11 - .L_10)
.L_10:
        /*0004*/ 	.word	0x0000007c


	//----- nvinfo : EIATTR_KPARAM_INFO
	.align		4
.L_11:
        /*0008*/ 	.byte	0x04, 0x17
        /*000a*/ 	.short	(.L_13 - .L_12)
.L_12:
        /*000c*/ 	.word	0x00000000
        /*0010*/ 	.short	0x0006
        /*0012*/ 	.short	0x0030
        /*0014*/ 	.byte	0x00, 0xf0, 0x11, 0x00


	//----- nvinfo : EIATTR_KPARAM_INFO
	.align		4
.L_13:
        /*0018*/ 	.byte	0x04, 0x17
        /*001a*/ 	.short	(.L_15 - .L_14)
.L_14:
        /*001c*/ 	.word	0x00000000
        /*0020*/ 	.short	0x0005
        /*0022*/ 	.short	0x0028
        /*0024*/ 	.byte	0x00, 0xf4, 0x21, 0x00


	//----- nvinfo : EIATTR_KPARAM_INFO
	.align		4
.L_15:
        /*0028*/ 	.byte	0x04, 0x17
        /*002a*/ 	.short	(.L_17 - .L_16)
.L_16:
        /*002c*/ 	.word	0x00000000
        /*0030*/ 	.short	0x0004
        /*0032*/ 	.short	0x0020
        /*0034*/ 	.byte	0x00, 0xf4, 0x21, 0x00


	//----- nvinfo : EIATTR_KPARAM_INFO
	.align		4
.L_17:
        /*0038*/ 	.byte	0x04, 0x17
        /*003a*/ 	.short	(.L_19 - .L_18)
.L_18:
        /*003c*/ 	.word	0x00000000
        /*0040*/ 	.short	0x0003
        /*0042*/ 	.short	0x0018
        /*0044*/ 	.byte	0x00, 0xf4, 0x21, 0x00


	//----- nvinfo : EIATTR_KPARAM_INFO
	.align		4
.L_19:
        /*0048*/ 	.byte	0x04, 0x17
        /*004a*/ 	.short	(.L_21 - .L_20)
.L_20:
        /*004c*/ 	.word	0x00000000
        /*0050*/ 	.short	0x0002
        /*0052*/ 	.short	0x0010
        /*0054*/ 	.byte	0x00, 0xf4, 0x21, 0x00


	//----- nvinfo : EIATTR_KPARAM_INFO
	.align		4
.L_21:
        /*0058*/ 	.byte	0x04, 0x17
        /*005a*/ 	.short	(.L_23 - .L_22)
.L_22:
        /*005c*/ 	.word	0x00000000
        /*0060*/ 	.short	0x0001
        /*0062*/ 	.short	0x0008
        /*0064*/ 	.byte	0x00, 0xf4, 0x21, 0x00


	//----- nvinfo : EIATTR_KPARAM_INFO
	.align		4
.L_23:
        /*0068*/ 	.byte	0x04, 0x17
        /*006a*/ 	.short	(.L_25 - .L_24)
.L_24:
        /*006c*/ 	.word	0x00000000
        /*0070*/ 	.short	0x0000
        /*0072*/ 	.short	0x0000
        /*0074*/ 	.byte	0x00, 0xf4, 0x21, 0x00


	//----- nvinfo : EIATTR_SPARSE_MMA_MASK
	.align		4
.L_25:
        /*0078*/ 	.byte	0x03, 0x50
        /*007a*/ 	.short	0x0000


	//----- nvinfo : EIATTR_MAXREG_COUNT
	.align		4
        /*007c*/ 	.byte	0x03, 0x1b
        /*007e*/ 	.short	0x00ff


	//----- nvinfo : EIATTR_EXIT_INSTR_OFFSETS
	.align		4
        /*0080*/ 	.byte	0x04, 0x1c
        /*0082*/ 	.short	(.L_27 - .L_26)


	//   ....[0]....
.L_26:
        /*0084*/ 	.word	0x00000480


	//   ....[1]....
        /*0088*/ 	.word	0x000004a0


	//----- nvinfo : EIATTR_REQNTID
	.align		4
.L_27:
        /*008c*/ 	.byte	0x04, 0x10
        /*008e*/ 	.short	(.L_29 - .L_28)
.L_28:
        /*0090*/ 	.word	0x00000020
        /*0094*/ 	.word	0x00000001
        /*0098*/ 	.word	0x00000001


	//----- nvinfo : EIATTR_CBANK_PARAM_SIZE
	.align		4
.L_29:
        /*009c*/ 	.byte	0x03, 0x19
        /*009e*/ 	.short	0x0034


	//----- nvinfo : EIATTR_PARAM_CBANK
	.align		4
        /*00a0*/ 	.byte	0x04, 0x0a
        /*00a2*/ 	.short	(.L_31 - .L_30)
	.align		4
.L_30:
        /*00a4*/ 	.word	index@(.nv.constant0.triton_poi_fused__native_batch_norm_legit_no_training_hardtanh_5)
        /*00a8*/ 	.short	0x0210
        /*00aa*/ 	.short	0x0034


	//----- nvinfo : EIATTR_SW_WAR
	.align		4
.L_31:
        /*00ac*/ 	.byte	0x04, 0x36
        /*00ae*/ 	.short	(.L_33 - .L_32)
.L_32:
        /*00b0*/ 	.word	0x00000008
.L_33:


//--------------------- .nv.callgraph             --------------------------
	.section	.nv.callgraph,"",@"SHT_CUDA_CALLGRAPH"
	.align	4
	.sectionentsize	8
	.align		4
        /*0000*/ 	.word	0x00000000
	.align		4
        /*0004*/ 	.word	0xffffffff
	.align		4
        /*0008*/ 	.word	0x00000000
	.align		4
        /*000c*/ 	.word	0xfffffffe
	.align		4
        /*0010*/ 	.word	0x00000000
	.align		4
        /*0014*/ 	.word	0xfffffffd
	.align		4
        /*0018*/ 	.word	0x00000000
	.align		4
        /*001c*/ 	.word	0xfffffffc


//--------------------- .nv.constant4             --------------------------
	.section	.nv.constant4,"a",@progbits
	.align	8
	.align		8
.nv.constant4:
        /*0000*/ 	.dword	_$_str
	.align		8
        /*0008*/ 	.dword	_$_str_$_2


//--------------------- .text.triton_poi_fused__native_batch_norm_legit_no_training_hardtanh_5 --------------------------
	.section	.text.triton_poi_fused__native_batch_norm_legit_no_training_hardtanh_5,"ax",@progbits
	.align	128
        .global         triton_poi_fused__native_batch_norm_legit_no_training_hardtanh_5
        .type           triton_poi_fused__native_batch_norm_legit_no_training_hardtanh_5,@function
        .size           triton_poi_fused__native_batch_norm_legit_no_training_hardtanh_5,(.L_x_1 - triton_poi_fused__native_batch_norm_legit_no_training_hardtanh_5)
        .other          triton_poi_fused__native_batch_norm_legit_no_training_hardtanh_5,@"STO_CUDA_ENTRY STV_DEFAULT"
triton_poi_fused__native_batch_norm_legit_no_training_hardtanh_5:
.text.triton_poi_fused__native_batch_norm_legit_no_training_hardtanh_5:
[----:B------:R-:W0:Y:S01]  /*0000*/  LDC R1, c[0x0][0x28] ;  /* 0x00000a00ff017b82 */ /* 0x000e220000000800 */
[----:B------:R-:W1:Y:S07]  /*0010*/  S2R R0, SR_TID.X ;  /* 0x0000000000007919 */ /* 0x000e6e0000002100 */
[----:B------:R-:W2:Y:S01]  /*0020*/  LDC.64 R6, c[0x0][0x220] ;  /* 0x00008800ff067b82 */ /* 0x000ea20000000a00 */
[----:B------:R-:W-:Y:S01]  /*0030*/  CS2R R20, SRZ ;  /* 0x0000000000147805 */ /* 0x000fe2000001ff00 */
[----:B------:R-:W-:Y:S01]  /*0040*/  ULDC.64 UR4, c[0x0][0x208] ;  /* 0x0000820000047ab9 */ /* 0x000fe20000000a00 */
[----:B------:R-:W3:Y:S05]  /*0050*/  S2R R13, SR_CTAID.X ;  /* 0x00000000000d7919 */ /* 0x000eea0000002500 */
[----:B------:R-:W4:Y:S08]  /*0060*/  LDC.64 R4, c[0x0][0x218] ;  /* 0x00008600ff047b82 */ /* 0x000f300000000a00 */
[----:B------:R-:W5:Y:S08]  /*0070*/  LDC.64 R8, c[0x0][0x228] ;  /* 0x00008a00ff087b82 */ /* 0x000f700000000a00 */
[----:B------:R-:W5:Y:S01]  /*0080*/  LDC.64 R10, c[0x0][0x230] ;  /* 0x00008c00ff0a7b82 */ /* 0x000f620000000a00 */
[----:B-1----:R-:W-:Y:S01]  /*0090*/  IMAD.SHL.U32 R0, R0, 0x2, RZ ;  /* 0x0000000200007824 */ /* 0x002fe200078e00ff */
[----:B---3--:R-:W-:-:S04]  /*00a0*/  SHF.R.S32.HI R2, RZ, 0x19, R13 ;  /* 0x00000019ff027819 */ /* 0x008fc8000001140d */
[----:B------:R-:W-:Y:S02]  /*00b0*/  LOP3.LUT R0, R0, 0x3e, RZ, 0xc0, !PT ;  /* 0x0000003e00007812 */ /* 0x000fe400078ec0ff */
[----:B------:R-:W-:-:S03]  /*00c0*/  SGXT R2, R2, 0x1 ;  /* 0x000000010202781a */ /* 0x000fc60000000200 */
[----:B------:R-:W-:-:S05]  /*00d0*/  IMAD R13, R13, 0x40, R0 ;  /* 0x000000400d0d7824 */ /* 0x000fca00078e0200 */
[----:B------:R-:W-:Y:S02]  /*00e0*/  LEA.HI R2, R2, R13, RZ, 0x4 ;  /* 0x0000000d02027211 */ /* 0x000fe400078f20ff */
[----:B------:R-:W-:Y:S02]  /*00f0*/  ISETP.GE.AND P0, PT, R13, 0x40, PT ;  /* 0x000000400d00780c */ /* 0x000fe40003f06270 */
[----:B------:R-:W-:-:S05]  /*0100*/  LOP3.LUT R2, R2, 0xfffffff0, RZ, 0xc0, !PT ;  /* 0xfffffff002027812 */ /* 0x000fca00078ec0ff */
[----:B------:R-:W-:Y:S02]  /*0110*/  IMAD.IADD R15, R13, 0x1, -R2 ;  /* 0x000000010d0f7824 */ /* 0x000fe400078e0a02 */
[----:B------:R-:W1:Y:S02]  /*0120*/  LDC.64 R2, c[0x0][0x210] ;  /* 0x00008400ff027b82 */ /* 0x000e640000000a00 */
[----:B--2---:R-:W-:-:S05]  /*0130*/  IMAD.WIDE R6, R15, 0x4, R6 ;  /* 0x000000040f067825 */ /* 0x004fca00078e0206 */
[----:B------:R5:W2:Y:S01]  /*0140*/  @!P0 LDG.E.EL.64 R20, desc[UR4][R6.64] ;  /* 0x0000000406148981 */ /* 0x000aa2000c2e1b00 */
[----:B------:R-:W-:Y:S02]  /*0150*/  CS2R R18, SRZ ;  /* 0x0000000000127805 */ /* 0x000fe4000001ff00 */
[----:B------:R-:W-:Y:S01]  /*0160*/  CS2R R16, SRZ ;  /* 0x0000000000107805 */ /* 0x000fe2000001ff00 */
[----:B----4-:R-:W-:-:S05]  /*0170*/  IMAD.WIDE R4, R15, 0x4, R4 ;  /* 0x000000040f047825 */ /* 0x010fca00078e0204 */
[----:B------:R3:W4:Y:S01]  /*0180*/  @!P0 LDG.E.EL.64 R18, desc[UR4][R4.64] ;  /* 0x0000000404128981 */ /* 0x000722000c2e1b00 */
[----:B-----5:R-:W-:-:S04]  /*0190*/  IMAD.WIDE R6, R15, 0x4, R8 ;  /* 0x000000040f067825 */ /* 0x020fc800078e0208 */
[----:B0-----:R-:W-:-:S04]  /*01a0*/  IMAD.WIDE R8, R15, 0x4, R10 ;  /* 0x000000040f087825 */ /* 0x001fc800078e020a */
[----:B-1----:R-:W-:Y:S01]  /*01b0*/  IMAD.WIDE R2, R13, 0x4, R2 ;  /* 0x000000040d027825 */ /* 0x002fe200078e0202 */
[----:B------:R-:W-:Y:S02]  /*01c0*/  CS2R R10, SRZ ;  /* 0x00000000000a7805 */ /* 0x000fe4000001ff00 */
[----:B------:R-:W-:Y:S02]  /*01d0*/  CS2R R14, SRZ ;  /* 0x00000000000e7805 */ /* 0x000fe4000001ff00 */
[----:B------:R0:W4:Y:S04]  /*01e0*/  @!P0 LDG.E.64 R16, desc[UR4][R2.64] ;  /* 0x0000000402108981 */ /* 0x000128000c1e1b00 */
[----:B------:R-:W5:Y:S04]  /*01f0*/  @!P0 LDG.E.EL.64 R10, desc[UR4][R6.64] ;  /* 0x00000004060a8981 */ /* 0x000f68000c2e1b00 */
[----:B------:R-:W5:Y:S01]  /*0200*/  @!P0 LDG.E.EL.64 R14, desc[UR4][R8.64] ;  /* 0x00000004080e8981 */ /* 0x000f62000c2e1b00 */
[----:B---3--:R-:W-:-:S02]  /*0210*/  IMAD.MOV.U32 R5, RZ, RZ, 0x3e800000 ;  /* 0x3e800000ff057424 */ /* 0x008fc400078e00ff */
[----:B--2---:R-:W-:Y:S01]  /*0220*/  FADD R20, R20, 9.9999997473787516356e-06 ;  /* 0x3727c5ac14147421 */ /* 0x004fe20000000000 */
[----:B------:R-:W-:-:S03]  /*0230*/  FADD R21, R21, 9.9999997473787516356e-06 ;  /* 0x3727c5ac15157421 */ /* 0x000fc60000000000 */
[----:B------:R-:W1:Y:S08]  /*0240*/  MUFU.SQRT R0, R20 ;  /* 0x0000001400007308 */ /* 0x000e700000002000 */
[----:B------:R-:W2:Y:S01]  /*0250*/  MUFU.SQRT R4, R21 ;  /* 0x0000001500047308 */ /* 0x000ea20000002000 */
[C---:B-1----:R-:W-:Y:S02]  /*0260*/  FSETP.GT.AND P1, PT, R0.reuse, 8.50705917302346158658e+37, PT ;  /* 0x7e8000000000780b */ /* 0x042fe40003f24000 */
[----:B------:R-:W-:-:S02]  /*0270*/  FSETP.GEU.AND P3, PT, R0, 1.175494350822287508e-38, PT ;  /* 0x008000000000780b */ /* 0x000fc40003f6e000 */
[C---:B--2---:R-:W-:Y:S02]  /*0280*/  FSETP.GT.AND P2, PT, R4.reuse, 8.50705917302346158658e+37, PT ;  /* 0x7e8000000400780b */ /* 0x044fe40003f44000 */
[----:B------:R-:W-:-:S07]  /*0290*/  FSETP.GEU.AND P4, PT, R4, 1.175494350822287508e-38, PT ;  /* 0x008000000400780b */ /* 0x000fce0003f8e000 */
[----:B------:R-:W-:-:S04]  /*02a0*/  @P1 FMUL R0, R0, 0.25 ;  /* 0x3e80000000001820 */ /* 0x000fc80000400000 */
[----:B------:R-:W-:Y:S01]  /*02b0*/  @!P3 FMUL R0, R0, 16777216 ;  /* 0x4b8000000000b820 */ /* 0x000fe20000400000 */
[----:B------:R-:W-:-:S04]  /*02c0*/  @P2 FMUL R4, R4, 0.25 ;  /* 0x3e80000004042820 */ /* 0x000fc80000400000 */
[----:B------:R-:W-:Y:S01]  /*02d0*/  @!P4 FMUL R4, R4, 16777216 ;  /* 0x4b8000000404c820 */ /* 0x000fe20000400000 */
[----:B------:R-:W1:Y:S01]  /*02e0*/  MUFU.RCP R0, R0 ;  /* 0x0000000000007308 */ /* 0x000e620000001000 */
[----:B0-----:R-:W-:-:S07]  /*02f0*/  FSEL R3, R5, 1, P1 ;  /* 0x3f80000005037808 */ /* 0x001fce0000800000 */
[----:B------:R-:W0:Y:S01]  /*0300*/  MUFU.RCP R4, R4 ;  /* 0x0000000400047308 */ /* 0x000e220000001000 */
[----:B------:R-:W-:Y:S01]  /*0310*/  FSEL R5, R5, 1, P2 ;  /* 0x3f80000005057808 */ /* 0x000fe20001000000 */
[----:B------:R-:W-:Y:S01]  /*0320*/  @!P3 FMUL R3, R3, 16777216 ;  /* 0x4b8000000303b820 */ /* 0x000fe20000400000 */
[----:B----4-:R-:W-:-:S03]  /*0330*/  FADD R16, -R18, R16 ;  /* 0x0000001012107221 */ /* 0x010fc60000000100 */
[----:B------:R-:W-:Y:S01]  /*0340*/  @!P4 FMUL R5, R5, 16777216 ;  /* 0x4b8000000505c820 */ /* 0x000fe20000400000 */
[----:B-1----:R-:W-:Y:S01]  /*0350*/  FMUL R3, R0, R3 ;  /* 0x0000000300037220 */ /* 0x002fe20000400000 */
[----:B------:R-:W-:Y:S02]  /*0360*/  FADD R17, -R19, R17 ;  /* 0x0000001113117221 */ /* 0x000fe40000000100 */
[----:B0-----:R-:W-:Y:S01]  /*0370*/  FMUL R2, R4, R5 ;  /* 0x0000000504027220 */ /* 0x001fe20000400000 */
[----:B------:R-:W-:-:S03]  /*0380*/  FMUL R5, R16, R3 ;  /* 0x0000000310057220 */ /* 0x000fc60000400000 */
[----:B------:R-:W-:Y:S01]  /*0390*/  FMUL R0, R17, R2 ;  /* 0x0000000211007220 */ /* 0x000fe20000400000 */
[----:B-----5:R-:W-:Y:S01]  /*03a0*/  FFMA R5, R5, R10, R14 ;  /* 0x0000000a05057223 */ /* 0x020fe2000000000e */
[----:B------:R-:W0:Y:S02]  /*03b0*/  LDC.64 R2, c[0x0][0x238] ;  /* 0x00008e00ff027b82 */ /* 0x000e240000000a00 */
[----:B------:R-:W-:Y:S02]  /*03c0*/  FFMA R0, R0, R11, R15 ;  /* 0x0000000b00007223 */ /* 0x000fe4000000000f */
[----:B------:R-:W-:-:S03]  /*03d0*/  FSETP.GTU.AND P1, PT, R5, RZ, PT ;  /* 0x000000ff0500720b */ /* 0x000fc60003f2c000 */
[C---:B------:R-:W-:Y:S02]  /*03e0*/  FSETP.GTU.AND P2, PT, R0.reuse, RZ, PT ;  /* 0x000000ff0000720b */ /* 0x040fe40003f4c000 */
[----:B------:R-:W-:Y:S02]  /*03f0*/  FSEL R4, R5, RZ, P1 ;  /* 0x000000ff05047208 */ /* 0x000fe40000800000 */
[----:B------:R-:W-:Y:S02]  /*0400*/  FSEL R5, R0, RZ, P2 ;  /* 0x000000ff00057208 */ /* 0x000fe40001000000 */
[C---:B------:R-:W-:Y:S02]  /*0410*/  FSETP.GEU.AND P3, PT, R4.reuse, 6, PT ;  /* 0x40c000000400780b */ /* 0x040fe40003f6e000 */
[----:B------:R-:W-:Y:S02]  /*0420*/  FSETP.GEU.AND P4, PT, R5, 6, PT ;  /* 0x40c000000500780b */ /* 0x000fe40003f8e000 */
[----:B------:R-:W-:-:S02]  /*0430*/  FSETP.NAN.AND P1, PT, R4, R4, PT ;  /* 0x000000040400720b */ /* 0x000fc40003f28000 */
[----:B------:R-:W-:Y:S01]  /*0440*/  FSETP.NAN.AND P2, PT, R5, R5, PT ;  /* 0x000000050500720b */ /* 0x000fe20003f48000 */
[----:B0-----:R-:W-:-:S06]  /*0450*/  IMAD.WIDE R2, R13, 0x4, R2 ;  /* 0x000000040d027825 */ /* 0x001fcc00078e0202 */
[----:B------:R-:W-:Y:S02]  /*0460*/  @P3 SEL R4, R4, 0x40c00000, P1 ;  /* 0x40c0000004043807 */ /* 0x000fe40000800000 */
[----:B------:R-:W-:Y:S01]  /*0470*/  @P4 SEL R5, R5, 0x40c00000, P2 ;  /* 0x40c0000005054807 */ /* 0x000fe20001000000 */
[----:B------:R-:W-:Y:S06]  /*0480*/  @P0 EXIT ;  /* 0x000000000000094d */ /* 0x000fec0003800000 */
[----:B------:R-:W-:Y:S01]  /*0490*/  STG.E.64 desc[UR4][R2.64], R4 ;  /* 0x0000000402007986 */ /* 0x000fe2000c101b04 */
[----:B------:R-:W-:Y:S05]  /*04a0*/  EXIT ;  /* 0x000000000000794d */ /* 0x000fea0003800000 */
.L_x_0:
[----:B------:R-:W-:-:S00]  /*04b0*/  BRA `(.L_x_0) ;  /* 0xfffffffc00fc7947 */ /* 0x000fc0000383ffff */
[----:B------:R-:W-:-:S00]  /*04c0*/  NOP ;  /* 0x0000000000007918 */ /* 0x000fc00000000000 */
        /* <DEDUP_REMOVED lines=11> */
.L_x_1:


//--------------------- .nv.global.init           --------------------------
	.section	.nv.global.init,"aw",@progbits
.nv.global.init:
	.type		_$_str,@object
	.size		_$_str,(_$_str_$_2 - _$_str)
_$_str:
        /*0000*/ 	.byte	0x5f, 0x5f, 0x43, 0x55, 0x44, 0x41, 0x5f, 0x46, 0x54, 0x5a, 0x00
	.type		_$_str_$_2,@object
	.size		_$_str_$_2,(.L_1 - _$_str_$_2)
_$_str_$_2:
        /*000b*/ 	.byte	0x5f, 0x5f, 0x43, 0x55, 0x44, 0x41, 0x5f, 0x50, 0x52, 0x45, 0x43, 0x5f, 0x53, 0x51, 0x52, 0x54
        /*001b*/ 	.byte	0x00
.L_1:


//--------------------- .nv.constant0.triton_poi_fused__native_batch_norm_legit_no_training_hardtanh_5 --------------------------
	.section	.nv.constant0.triton_poi_fused__native_batch_norm_legit_no_training_hardtanh_5,"a",@progbits
	.sectionflags	@""
	.align	4
.nv.constant0.triton_poi_fused__native_batch_norm_legit_no_training_hardtanh_5:
	.zero		580
